//
// Generated by NVIDIA NVVM Compiler
//
// Compiler Build ID: CL-36424714
// Cuda compilation tools, release 13.0, V13.0.88
// Based on NVVM 20.0.0
//

.version 9.0
.target sm_100
.address_size 64

	// .globl	k_asm_all_load_ops

.visible .entry k_asm_all_load_ops(
	.param .u64 .ptr .align 1 k_asm_all_load_ops_param_0,
	.param .u64 .ptr .align 1 k_asm_all_load_ops_param_1,
	.param .u32 k_asm_all_load_ops_param_2
)
{
	.reg .pred 	%p<2>;
	.reg .b32 	%r<21>;
	.reg .b64 	%rd<12>;

	ld.param.u64 	%rd1, [k_asm_all_load_ops_param_0];
	ld.param.u64 	%rd2, [k_asm_all_load_ops_param_1];
	ld.param.u32 	%r2, [k_asm_all_load_ops_param_2];
	mov.u32 	%r3, %ctaid.x;
	mov.u32 	%r4, %ntid.x;
	mov.u32 	%r5, %tid.x;
	mad.lo.s32 	%r1, %r3, %r4, %r5;
	setp.ge.s32 	%p1, %r1, %r2;
	@%p1 bra 	$L__BB0_2;
	cvta.to.global.u64 	%rd9, %rd2;
	mul.wide.s32 	%rd10, %r1, 4;
	add.s64 	%rd8, %rd1, %rd10;
	// begin inline asm
	ld.global.ca.u32 %r6, [%rd8];
	// end inline asm
	// begin inline asm
	ld.global.cg.u32 %r7, [%rd8];
	// end inline asm
	// begin inline asm
	ld.global.cs.u32 %r8, [%rd8];
	// end inline asm
	// begin inline asm
	ld.global.lu.u32 %r9, [%rd8];
	// end inline asm
	// begin inline asm
	ld.global.cv.u32 %r10, [%rd8];
	// end inline asm
	// begin inline asm
	ld.global.nc.u32 %r11, [%rd8];
	// end inline asm
	mad.lo.s32 	%r12, %r7, 3, %r6;
	mul.lo.s32 	%r13, %r8, 5;
	xor.b32  	%r14, %r12, %r13;
	mul.lo.s32 	%r15, %r9, 7;
	xor.b32  	%r16, %r14, %r15;
	mul.lo.s32 	%r17, %r10, 11;
	xor.b32  	%r18, %r16, %r17;
	mul.lo.s32 	%r19, %r11, 13;
	xor.b32  	%r20, %r18, %r19;
	add.s64 	%rd11, %rd9, %rd10;
	st.global.u32 	[%rd11], %r20;
$L__BB0_2:
	ret;

}
	// .globl	k_intrinsic_all_load_ops
.visible .entry k_intrinsic_all_load_ops(
	.param .u64 .ptr .align 1 k_intrinsic_all_load_ops_param_0,
	.param .u64 .ptr .align 1 k_intrinsic_all_load_ops_param_1,
	.param .u32 k_intrinsic_all_load_ops_param_2
)
{
	.reg .pred 	%p<2>;
	.reg .b32 	%r<17>;
	.reg .b64 	%rd<12>;

	ld.param.u64 	%rd1, [k_intrinsic_all_load_ops_param_0];
	ld.param.u64 	%rd2, [k_intrinsic_all_load_ops_param_1];
	ld.param.u32 	%r2, [k_intrinsic_all_load_ops_param_2];
	mov.u32 	%r3, %ctaid.x;
	mov.u32 	%r4, %ntid.x;
	mov.u32 	%r5, %tid.x;
	mad.lo.s32 	%r1, %r3, %r4, %r5;
	setp.ge.s32 	%p1, %r1, %r2;
	@%p1 bra 	$L__BB1_2;
	cvta.to.global.u64 	%rd9, %rd2;
	mul.wide.s32 	%rd10, %r1, 4;
	add.s64 	%rd8, %rd1, %rd10;
	// begin inline asm
	ld.global.ca.u32 %r6, [%rd8];
	// end inline asm
	// begin inline asm
	ld.global.cg.u32 %r7, [%rd8];
	// end inline asm
	// begin inline asm
	ld.global.cs.u32 %r8, [%rd8];
	// end inline asm
	// begin inline asm
	ld.global.lu.u32 %r9, [%rd8];
	// end inline asm
	// begin inline asm
	ld.global.cv.u32 %r10, [%rd8];
	// end inline asm
	// begin inline asm
	ld.global.nc.u32 %r11, [%rd8];
	// end inline asm
	add.s32 	%r12, %r7, %r6;
	add.s32 	%r13, %r9, %r8;
	xor.b32  	%r14, %r13, %r12;
	mad.lo.s32 	%r15, %r11, 13, %r10;
	xor.b32  	%r16, %r14, %r15;
	add.s64 	%rd11, %rd9, %rd10;
	st.global.u32 	[%rd11], %r16;
$L__BB1_2:
	ret;

}
	// .globl	k_asm_all_store_ops
.visible .entry k_asm_all_store_ops(
	.param .u64 .ptr .align 1 k_asm_all_store_ops_param_0,
	.param .u64 .ptr .align 1 k_asm_all_store_ops_param_1,
	.param .u64 .ptr .align 1 k_asm_all_store_ops_param_2,
	.param .u64 .ptr .align 1 k_asm_all_store_ops_param_3,
	.param .u64 .ptr .align 1 k_asm_all_store_ops_param_4,
	.param .u32 k_asm_all_store_ops_param_5
)
{
	.reg .pred 	%p<2>;
	.reg .b32 	%r<11>;
	.reg .b64 	%rd<13>;

	ld.param.u64 	%rd1, [k_asm_all_store_ops_param_0];
	ld.param.u64 	%rd2, [k_asm_all_store_ops_param_1];
	ld.param.u64 	%rd3, [k_asm_all_store_ops_param_2];
	ld.param.u64 	%rd4, [k_asm_all_store_ops_param_3];
	ld.param.u64 	%rd5, [k_asm_all_store_ops_param_4];
	ld.param.u32 	%r2, [k_asm_all_store_ops_param_5];
	mov.u32 	%r3, %ctaid.x;
	mov.u32 	%r4, %ntid.x;
	mov.u32 	%r5, %tid.x;
	mad.lo.s32 	%r1, %r3, %r4, %r5;
	setp.ge.s32 	%p1, %r1, %r2;
	@%p1 bra 	$L__BB2_2;
	cvta.to.global.u64 	%rd10, %rd1;
	mul.wide.s32 	%rd11, %r1, 4;
	add.s64 	%rd12, %rd10, %rd11;
	ld.global.nc.u32 	%r10, [%rd12];
	add.s32 	%r9, %r10, %r1;
	add.s64 	%rd6, %rd2, %rd11;
	// begin inline asm
	st.global.wb.u32 [%rd6], %r9;
	// end inline asm
	add.s64 	%rd7, %rd3, %rd11;
	// begin inline asm
	st.global.cg.u32 [%rd7], %r9;
	// end inline asm
	add.s64 	%rd8, %rd4, %rd11;
	// begin inline asm
	st.global.cs.u32 [%rd8], %r9;
	// end inline asm
	add.s64 	%rd9, %rd5, %rd11;
	// begin inline asm
	st.global.wt.u32 [%rd9], %r9;
	// end inline asm
$L__BB2_2:
	ret;

}
	// .globl	k_intrinsic_all_store_ops
.visible .entry k_intrinsic_all_store_ops(
	.param .u64 .ptr .align 1 k_intrinsic_all_store_ops_param_0,
	.param .u64 .ptr .align 1 k_intrinsic_all_store_ops_param_1,
	.param .u64 .ptr .align 1 k_intrinsic_all_store_ops_param_2,
	.param .u64 .ptr .align 1 k_intrinsic_all_store_ops_param_3,
	.param .u64 .ptr .align 1 k_intrinsic_all_store_ops_param_4,
	.param .u32 k_intrinsic_all_store_ops_param_5
)
{
	.reg .pred 	%p<2>;
	.reg .b32 	%r<11>;
	.reg .b64 	%rd<13>;

	ld.param.u64 	%rd1, [k_intrinsic_all_store_ops_param_0];
	ld.param.u64 	%rd2, [k_intrinsic_all_store_ops_param_1];
	ld.param.u64 	%rd3, [k_intrinsic_all_store_ops_param_2];
	ld.param.u64 	%rd4, [k_intrinsic_all_store_ops_param_3];
	ld.param.u64 	%rd5, [k_intrinsic_all_store_ops_param_4];
	ld.param.u32 	%r2, [k_intrinsic_all_store_ops_param_5];
	mov.u32 	%r3, %ctaid.x;
	mov.u32 	%r4, %ntid.x;
	mov.u32 	%r5, %tid.x;
	mad.lo.s32 	%r1, %r3, %r4, %r5;
	setp.ge.s32 	%p1, %r1, %r2;
	@%p1 bra 	$L__BB3_2;
	cvta.to.global.u64 	%rd10, %rd1;
	mul.wide.s32 	%rd11, %r1, 4;
	add.s64 	%rd12, %rd10, %rd11;
	ld.global.nc.u32 	%r10, [%rd12];
	mad.lo.s32 	%r9, %r1, 17, %r10;
	add.s64 	%rd6, %rd2, %rd11;
	// begin inline asm
	st.global.wb.u32 [%rd6], %r9;
	// end inline asm
	add.s64 	%rd7, %rd3, %rd11;
	// begin inline asm
	st.global.cg.u32 [%rd7], %r9;
	// end inline asm
	add.s64 	%rd8, %rd4, %rd11;
	// begin inline asm
	st.global.cs.u32 [%rd8], %r9;
	// end inline asm
	add.s64 	%rd9, %rd5, %rd11;
	// begin inline asm
	st.global.wt.u32 [%rd9], %r9;
	// end inline asm
$L__BB3_2:
	ret;

}
	// .globl	k_cpp_volatile_load_store
.visible .entry k_cpp_volatile_load_store(
	.param .u64 .ptr .align 1 k_cpp_volatile_load_store_param_0,
	.param .u64 .ptr .align 1 k_cpp_volatile_load_store_param_1,
	.param .u32 k_cpp_volatile_load_store_param_2
)
{
	.reg .pred 	%p<2>;
	.reg .b32 	%r<7>;
	.reg .b64 	%rd<8>;

	ld.param.u64 	%rd1, [k_cpp_volatile_load_store_param_0];
	ld.param.u64 	%rd2, [k_cpp_volatile_load_store_param_1];
	ld.param.u32 	%r2, [k_cpp_volatile_load_store_param_2];
	mov.u32 	%r3, %ctaid.x;
	mov.u32 	%r4, %ntid.x;
	mov.u32 	%r5, %tid.x;
	mad.lo.s32 	%r1, %r3, %r4, %r5;
	setp.ge.s32 	%p1, %r1, %r2;
	@%p1 bra 	$L__BB4_2;
	cvta.to.global.u64 	%rd3, %rd1;
	cvta.to.global.u64 	%rd4, %rd2;
	mul.wide.s32 	%rd5, %r1, 4;
	add.s64 	%rd6, %rd3, %rd5;
	ld.volatile.global.u32 	%r6, [%rd6];
	add.s64 	%rd7, %rd4, %rd5;
	st.volatile.global.u32 	[%rd7], %r6;
$L__BB4_2:
	ret;

}
	// .globl	k_cpp_default_load_store
.visible .entry k_cpp_default_load_store(
	.param .u64 .ptr .align 1 k_cpp_default_load_store_param_0,
	.param .u64 .ptr .align 1 k_cpp_default_load_store_param_1,
	.param .u32 k_cpp_default_load_store_param_2
)
{
	.reg .pred 	%p<2>;
	.reg .b32 	%r<7>;
	.reg .b64 	%rd<8>;

	ld.param.u64 	%rd1, [k_cpp_default_load_store_param_0];
	ld.param.u64 	%rd2, [k_cpp_default_load_store_param_1];
	ld.param.u32 	%r2, [k_cpp_default_load_store_param_2];
	mov.u32 	%r3, %ctaid.x;
	mov.u32 	%r4, %ntid.x;
	mov.u32 	%r5, %tid.x;
	mad.lo.s32 	%r1, %r3, %r4, %r5;
	setp.ge.s32 	%p1, %r1, %r2;
	@%p1 bra 	$L__BB5_2;
	cvta.to.global.u64 	%rd3, %rd1;
	cvta.to.global.u64 	%rd4, %rd2;
	mul.wide.s32 	%rd5, %r1, 4;
	add.s64 	%rd6, %rd3, %rd5;
	ld.global.nc.u32 	%r6, [%rd6];
	add.s64 	%rd7, %rd4, %rd5;
	st.global.u32 	[%rd7], %r6;
$L__BB5_2:
	ret;

}


// ===== COMPILED SASS (sm_100) =====

	.target	sm_100

	.elftype	@"ET_EXEC"


//--------------------- .note.nv.tkinfo           --------------------------
	.section	.note.nv.tkinfo,"",@"SHT_NOTE"
	.sectionflags	@"SHF_NOTE_NV_TKINFO"
	.tkinfo
        /*0018*/ 	.word	0x00000002
        /*0030*/ 	.string	""
        /*0030*/ 	.string	"ptxas"
        /*0030*/ 	.string	"Cuda compilation tools, release 13.0, V13.0.88"
        /*0030*/ 	.string	"Build cuda_13.0.r13.0/compiler.36424714_0"
        /*0030*/ 	.string	"-arch sm_100 -m 64 "



//--------------------- .note.nv.cuinfo           --------------------------
	.section	.note.nv.cuinfo,"",@"SHT_NOTE"
	.sectionflags	@"SHF_NOTE_NV_CUINFO"
        /*0018*/ 	.short	0x0002
        /*001a*/ 	.short	0x0064
        /*001c*/ 	.short	0x0082
	.zero		2


//--------------------- .nv.info                  --------------------------
	.section	.nv.info,"",@"SHT_CUDA_INFO"
	.align	4


	//----- nvinfo : EIATTR_REGCOUNT
	.align		4
        /*0000*/ 	.byte	0x04, 0x2f
        /*0002*/ 	.short	(.L_1 - .L_0)
	.align		4
.L_0:
        /*0004*/ 	.word	index@(k_asm_all_load_ops)
        /*0008*/ 	.word	0x0000000e


	//----- nvinfo : EIATTR_FRAME_SIZE
	.align		4
.L_1:
        /*000c*/ 	.byte	0x04, 0x11
        /*000e*/ 	.short	(.L_3 - .L_2)
	.align		4
.L_2:
        /*0010*/ 	.word	index@(k_asm_all_load_ops)
        /*0014*/ 	.word	0x00000000


	//----- nvinfo : EIATTR_REGCOUNT
	.align		4
.L_3:
        /*0018*/ 	.byte	0x04, 0x2f
        /*001a*/ 	.short	(.L_5 - .L_4)
	.align		4
.L_4:
        /*001c*/ 	.word	index@(k_intrinsic_all_load_ops)
        /*0020*/ 	.word	0x00000010


	//----- nvinfo : EIATTR_FRAME_SIZE
	.align		4
.L_5:
        /*0024*/ 	.byte	0x04, 0x11
        /*0026*/ 	.short	(.L_7 - .L_6)
	.align		4
.L_6:
        /*0028*/ 	.word	index@(k_intrinsic_all_load_ops)
        /*002c*/ 	.word	0x00000000


	//----- nvinfo : EIATTR_REGCOUNT
	.align		4
.L_7:
        /*0030*/ 	.byte	0x04, 0x2f
        /*0032*/ 	.short	(.L_9 - .L_8)
	.align		4
.L_8:
        /*0034*/ 	.word	index@(k_asm_all_store_ops)
        /*0038*/ 	.word	0x00000012


	//----- nvinfo : EIATTR_FRAME_SIZE
	.align		4
.L_9:
        /*003c*/ 	.byte	0x04, 0x11
        /*003e*/ 	.short	(.L_11 - .L_10)
	.align		4
.L_10:
        /*0040*/ 	.word	index@(k_asm_all_store_ops)
        /*0044*/ 	.word	0x00000000


	//----- nvinfo : EIATTR_REGCOUNT
	.align		4
.L_11:
        /*0048*/ 	.byte	0x04, 0x2f
        /*004a*/ 	.short	(.L_13 - .L_12)
	.align		4
.L_12:
        /*004c*/ 	.word	index@(k_intrinsic_all_store_ops)
        /*0050*/ 	.word	0x00000012


	//----- nvinfo : EIATTR_FRAME_SIZE
	.align		4
.L_13:
        /*0054*/ 	.byte	0x04, 0x11
        /*0056*/ 	.short	(.L_15 - .L_14)
	.align		4
.L_14:
        /*0058*/ 	.word	index@(k_intrinsic_all_store_ops)
        /*005c*/ 	.word	0x00000000


	//----- nvinfo : EIATTR_REGCOUNT
	.align		4
.L_15:
        /*0060*/ 	.byte	0x04, 0x2f
        /*0062*/ 	.short	(.L_17 - .L_16)
	.align		4
.L_16:
        /*0064*/ 	.word	index@(k_cpp_volatile_load_store)
        /*0068*/ 	.word	0x0000000a


	//----- nvinfo : EIATTR_FRAME_SIZE
	.align		4
.L_17:
        /*006c*/ 	.byte	0x04, 0x11
        /*006e*/ 	.short	(.L_19 - .L_18)
	.align		4
.L_18:
        /*0070*/ 	.word	index@(k_cpp_volatile_load_store)
        /*0074*/ 	.word	0x00000000


	//----- nvinfo : EIATTR_REGCOUNT
	.align		4
.L_19:
        /*0078*/ 	.byte	0x04, 0x2f
        /*007a*/ 	.short	(.L_21 - .L_20)
	.align		4
.L_20:
        /*007c*/ 	.word	index@(k_cpp_default_load_store)
        /*0080*/ 	.word	0x0000000a


	//----- nvinfo : EIATTR_FRAME_SIZE
	.align		4
.L_21:
        /*0084*/ 	.byte	0x04, 0x11
        /*0086*/ 	.short	(.L_23 - .L_22)
	.align		4
.L_22:
        /*0088*/ 	.word	index@(k_cpp_default_load_store)
        /*008c*/ 	.word	0x00000000


	//----- nvinfo : EIATTR_MIN_STACK_SIZE
	.align		4
.L_23:
        /*0090*/ 	.byte	0x04, 0x12
        /*0092*/ 	.short	(.L_25 - .L_24)
	.align		4
.L_24:
        /*0094*/ 	.word	index@(k_cpp_default_load_store)
        /*0098*/ 	.word	0x00000000


	//----- nvinfo : EIATTR_MIN_STACK_SIZE
	.align		4
.L_25:
        /*009c*/ 	.byte	0x04, 0x12
        /*009e*/ 	.short	(.L_27 - .L_26)
	.align		4
.L_26:
        /*00a0*/ 	.word	index@(k_cpp_volatile_load_store)
        /*00a4*/ 	.word	0x00000000


	//----- nvinfo : EIATTR_MIN_STACK_SIZE
	.align		4
.L_27:
        /*00a8*/ 	.byte	0x04, 0x12
        /*00aa*/ 	.short	(.L_29 - .L_28)
	.align		4
.L_28:
        /*00ac*/ 	.word	index@(k_intrinsic_all_store_ops)
        /*00b0*/ 	.word	0x00000000


	//----- nvinfo : EIATTR_MIN_STACK_SIZE
	.align		4
.L_29:
        /*00b4*/ 	.byte	0x04, 0x12
        /*00b6*/ 	.short	(.L_31 - .L_30)
	.align		4
.L_30:
        /*00b8*/ 	.word	index@(k_asm_all_store_ops)
        /*00bc*/ 	.word	0x00000000


	//----- nvinfo : EIATTR_MIN_STACK_SIZE
	.align		4
.L_31:
        /*00c0*/ 	.byte	0x04, 0x12
        /*00c2*/ 	.short	(.L_33 - .L_32)
	.align		4
.L_32:
        /*00c4*/ 	.word	index@(k_intrinsic_all_load_ops)
        /*00c8*/ 	.word	0x00000000


	//----- nvinfo : EIATTR_MIN_STACK_SIZE
	.align		4
.L_33:
        /*00cc*/ 	.byte	0x04, 0x12
        /*00ce*/ 	.short	(.L_35 - .L_34)
	.align		4
.L_34:
        /*00d0*/ 	.word	index@(k_asm_all_load_ops)
        /*00d4*/ 	.word	0x00000000
.L_35:


//--------------------- .nv.compat                --------------------------
	.section	.nv.compat,"",@"SHT_CUDA_COMPAT_INFO"
	.align	4
        /*0000*/ 	.byte	0x02, 0x09, 0x00, 0x00, 0x02, 0x02, 0x01, 0x00, 0x02, 0x05, 0x05, 0x00, 0x03, 0x07, 0x01, 0x01
        /*0010*/ 	.byte	0x02, 0x03, 0x00, 0x00, 0x02, 0x06, 0x01, 0x00, 0x04, 0x0b, 0x08, 0x00, 0x09, 0x00, 0x00, 0x00
        /*0020*/ 	.byte	0x00, 0x00, 0x00, 0x00


//--------------------- .nv.info.k_cpp_default_load_store --------------------------
	.section	.nv.info.k_cpp_default_load_store,"",@"SHT_CUDA_INFO"
	.sectionflags	@""
	.align	4


	//----- nvinfo : EIATTR_CUDA_API_VERSION
	.align		4
        /*0000*/ 	.byte	0x04, 0x37
        /*0002*/ 	.short	(.L_37 - .L_36)
.L_36:
        /*0004*/ 	.word	0x00000082


	//----- nvinfo : EIATTR_KPARAM_INFO
	.align		4
.L_37:
        /*0008*/ 	.byte	0x04, 0x17
        /*000a*/ 	.short	(.L_39 - .L_38)
.L_38:
        /*000c*/ 	.word	0x00000000
        /*0010*/ 	.short	0x0002
        /*0012*/ 	.short	0x0010
        /*0014*/ 	.byte	0x00, 0xf0, 0x11, 0x00


	//----- nvinfo : EIATTR_KPARAM_INFO
	.align		4
.L_39:
        /*0018*/ 	.byte	0x04, 0x17
        /*001a*/ 	.short	(.L_41 - .L_40)
.L_40:
        /*001c*/ 	.word	0x00000000
        /*0020*/ 	.short	0x0001
        /*0022*/ 	.short	0x0008
        /*0024*/ 	.byte	0x00, 0xf5, 0x21, 0x00


	//----- nvinfo : EIATTR_KPARAM_INFO
	.align		4
.L_41:
        /*0028*/ 	.byte	0x04, 0x17
        /*002a*/ 	.short	(.L_43 - .L_42)
.L_42:
        /*002c*/ 	.word	0x00000000
        /*0030*/ 	.short	0x0000
        /*0032*/ 	.short	0x0000
        /*0034*/ 	.byte	0x00, 0xf5, 0x21, 0x00


	//----- nvinfo : EIATTR_SPARSE_MMA_MASK
	.align		4
.L_43:
        /*0038*/ 	.byte	0x03, 0x50
        /*003a*/ 	.short	0x0000


	//----- nvinfo : EIATTR_MAXREG_COUNT
	.align		4
        /*003c*/ 	.byte	0x03, 0x1b
        /*003e*/ 	.short	0x00ff


	//----- nvinfo : EIATTR_MERCURY_ISA_VERSION
	.align		4
        /*0040*/ 	.byte	0x03, 0x5f
        /*0042*/ 	.short	0x0101


	//----- nvinfo : EIATTR_VRC_CTA_INIT_COUNT
	.align		4
        /*0044*/ 	.byte	0x02, 0x4a
	.zero		1
	.zero		1


	//----- nvinfo : EIATTR_EXIT_INSTR_OFFSETS
	.align		4
        /*0048*/ 	.byte	0x04, 0x1c
        /*004a*/ 	.short	(.L_45 - .L_44)


	//   ....[0]....
.L_44:
        /*004c*/ 	.word	0x00000070


	//   ....[1]....
        /*0050*/ 	.word	0x000000f0


	//----- nvinfo : EIATTR_CBANK_PARAM_SIZE
	.align		4
.L_45:
        /*0054*/ 	.byte	0x03, 0x19
        /*0056*/ 	.short	0x0014


	//----- nvinfo : EIATTR_PARAM_CBANK
	.align		4
        /*0058*/ 	.byte	0x04, 0x0a
        /*005a*/ 	.short	(.L_47 - .L_46)
	.align		4
.L_46:
        /*005c*/ 	.word	index@(.nv.constant0.k_cpp_default_load_store)
        /*0060*/ 	.short	0x0380
        /*0062*/ 	.short	0x0014


	//----- nvinfo : EIATTR_SW_WAR
	.align		4
.L_47:
        /*0064*/ 	.byte	0x04, 0x36
        /*0066*/ 	.short	(.L_49 - .L_48)
.L_48:
        /*0068*/ 	.word	0x00000008
.L_49:


//--------------------- .nv.info.k_cpp_volatile_load_store --------------------------
	.section	.nv.info.k_cpp_volatile_load_store,"",@"SHT_CUDA_INFO"
	.sectionflags	@""
	.align	4


	//----- nvinfo : EIATTR_CUDA_API_VERSION
	.align		4
        /*0000*/ 	.byte	0x04, 0x37
        /*0002*/ 	.short	(.L_51 - .L_50)
.L_50:
        /*0004*/ 	.word	0x00000082


	//----- nvinfo : EIATTR_KPARAM_INFO
	.align		4
.L_51:
        /*0008*/ 	.byte	0x04, 0x17
        /*000a*/ 	.short	(.L_53 - .L_52)
.L_52:
        /*000c*/ 	.word	0x00000000
        /*0010*/ 	.short	0x0002
        /*0012*/ 	.short	0x0010
        /*0014*/ 	.byte	0x00, 0xf0, 0x11, 0x00


	//----- nvinfo : EIATTR_KPARAM_INFO
	.align		4
.L_53:
        /*0018*/ 	.byte	0x04, 0x17
        /*001a*/ 	.short	(.L_55 - .L_54)
.L_54:
        /*001c*/ 	.word	0x00000000
        /*0020*/ 	.short	0x0001
        /*0022*/ 	.short	0x0008
        /*0024*/ 	.byte	0x00, 0xf5, 0x21, 0x00


	//----- nvinfo : EIATTR_KPARAM_INFO
	.align		4
.L_55:
        /*0028*/ 	.byte	0x04, 0x17
        /*002a*/ 	.short	(.L_57 - .L_56)
.L_56:
        /*002c*/ 	.word	0x00000000
        /*0030*/ 	.short	0x0000
        /*0032*/ 	.short	0x0000
        /*0034*/ 	.byte	0x00, 0xf5, 0x21, 0x00


	//----- nvinfo : EIATTR_SPARSE_MMA_MASK
	.align		4
.L_57:
        /*0038*/ 	.byte	0x03, 0x50
        /*003a*/ 	.short	0x0000


	//----- nvinfo : EIATTR_MAXREG_COUNT
	.align		4
        /*003c*/ 	.byte	0x03, 0x1b
        /*003e*/ 	.short	0x00ff


	//----- nvinfo : EIATTR_MERCURY_ISA_VERSION
	.align		4
        /*0040*/ 	.byte	0x03, 0x5f
        /*0042*/ 	.short	0x0101


	//----- nvinfo : EIATTR_VRC_CTA_INIT_COUNT
	.align		4
        /*0044*/ 	.byte	0x02, 0x4a
	.zero		1
	.zero		1


	//----- nvinfo : EIATTR_EXIT_INSTR_OFFSETS
	.align		4
        /*0048*/ 	.byte	0x04, 0x1c
        /*004a*/ 	.short	(.L_59 - .L_58)


	//   ....[0]....
.L_58:
        /*004c*/ 	.word	0x00000070


	//   ....[1]....
        /*0050*/ 	.word	0x000000f0


	//----- nvinfo : EIATTR_CBANK_PARAM_SIZE
	.align		4
.L_59:
        /*0054*/ 	.byte	0x03, 0x19
        /*0056*/ 	.short	0x0014


	//----- nvinfo : EIATTR_PARAM_CBANK
	.align		4
        /*0058*/ 	.byte	0x04, 0x0a
        /*005a*/ 	.short	(.L_61 - .L_60)
	.align		4
.L_60:
        /*005c*/ 	.word	index@(.nv.constant0.k_cpp_volatile_load_store)
        /*0060*/ 	.short	0x0380
        /*0062*/ 	.short	0x0014


	//----- nvinfo : EIATTR_SW_WAR
	.align		4
.L_61:
        /*0064*/ 	.byte	0x04, 0x36
        /*0066*/ 	.short	(.L_63 - .L_62)
.L_62:
        /*0068*/ 	.word	0x00000008
.L_63:


//--------------------- .nv.info.k_intrinsic_all_store_ops --------------------------
	.section	.nv.info.k_intrinsic_all_store_ops,"",@"SHT_CUDA_INFO"
	.sectionflags	@""
	.align	4


	//----- nvinfo : EIATTR_CUDA_API_VERSION
	.align		4
        /*0000*/ 	.byte	0x04, 0x37
        /*0002*/ 	.short	(.L_65 - .L_64)
.L_64:
        /*0004*/ 	.word	0x00000082


	//----- nvinfo : EIATTR_KPARAM_INFO
	.align		4
.L_65:
        /*0008*/ 	.byte	0x04, 0x17
        /*000a*/ 	.short	(.L_67 - .L_66)
.L_66:
        /*000c*/ 	.word	0x00000000
        /*0010*/ 	.short	0x0005
        /*0012*/ 	.short	0x0028
        /*0014*/ 	.byte	0x00, 0xf0, 0x11, 0x00


	//----- nvinfo : EIATTR_KPARAM_INFO
	.align		4
.L_67:
        /*0018*/ 	.byte	0x04, 0x17
        /*001a*/ 	.short	(.L_69 - .L_68)
.L_68:
        /*001c*/ 	.word	0x00000000
        /*0020*/ 	.short	0x0004
        /*0022*/ 	.short	0x0020
        /*0024*/ 	.byte	0x00, 0xf5, 0x21, 0x00


	//----- nvinfo : EIATTR_KPARAM_INFO
	.align		4
.L_69:
        /*0028*/ 	.byte	0x04, 0x17
        /*002a*/ 	.short	(.L_71 - .L_70)
.L_70:
        /*002c*/ 	.word	0x00000000
        /*0030*/ 	.short	0x0003
        /*0032*/ 	.short	0x0018
        /*0034*/ 	.byte	0x00, 0xf5, 0x21, 0x00


	//----- nvinfo : EIATTR_KPARAM_INFO
	.align		4
.L_71:
        /*0038*/ 	.byte	0x04, 0x17
        /*003a*/ 	.short	(.L_73 - .L_72)
.L_72:
        /*003c*/ 	.word	0x00000000
        /*0040*/ 	.short	0x0002
        /*0042*/ 	.short	0x0010
        /*0044*/ 	.byte	0x00, 0xf5, 0x21, 0x00


	//----- nvinfo : EIATTR_KPARAM_INFO
	.align		4
.L_73:
        /*0048*/ 	.byte	0x04, 0x17
        /*004a*/ 	.short	(.L_75 - .L_74)
.L_74:
        /*004c*/ 	.word	0x00000000
        /*0050*/ 	.short	0x0001
        /*0052*/ 	.short	0x0008
        /*0054*/ 	.byte	0x00, 0xf5, 0x21, 0x00


	//----- nvinfo : EIATTR_KPARAM_INFO
	.align		4
.L_75:
        /*0058*/ 	.byte	0x04, 0x17
        /*005a*/ 	.short	(.L_77 - .L_76)
.L_76:
        /*005c*/ 	.word	0x00000000
        /*0060*/ 	.short	0x0000
        /*0062*/ 	.short	0x0000
        /*0064*/ 	.byte	0x00, 0xf5, 0x21, 0x00


	//----- nvinfo : EIATTR_SPARSE_MMA_MASK
	.align		4
.L_77:
        /*0068*/ 	.byte	0x03, 0x50
        /*006a*/ 	.short	0x0000


	//----- nvinfo : EIATTR_MAXREG_COUNT
	.align		4
        /*006c*/ 	.byte	0x03, 0x1b
        /*006e*/ 	.short	0x00ff


	//----- nvinfo : EIATTR_MERCURY_ISA_VERSION
	.align		4
        /*0070*/ 	.byte	0x03, 0x5f
        /*0072*/ 	.short	0x0101


	//----- nvinfo : EIATTR_VRC_CTA_INIT_COUNT
	.align		4
        /*0074*/ 	.byte	0x02, 0x4a
	.zero		1
	.zero		1


	//----- nvinfo : EIATTR_EXIT_INSTR_OFFSETS
	.align		4
        /*0078*/ 	.byte	0x04, 0x1c
        /*007a*/ 	.short	(.L_79 - .L_78)


	//   ....[0]....
.L_78:
        /*007c*/ 	.word	0x00000070


	//   ....[1]....
        /*0080*/ 	.word	0x00000190


	//----- nvinfo : EIATTR_CBANK_PARAM_SIZE
	.align		4
.L_79:
        /*0084*/ 	.byte	0x03, 0x19
        /*0086*/ 	.short	0x002c


	//----- nvinfo : EIATTR_PARAM_CBANK
	.align		4
        /*0088*/ 	.byte	0x04, 0x0a
        /*008a*/ 	.short	(.L_81 - .L_80)
	.align		4
.L_80:
        /*008c*/ 	.word	index@(.nv.constant0.k_intrinsic_all_store_ops)
        /*0090*/ 	.short	0x0380
        /*0092*/ 	.short	0x002c


	//----- nvinfo : EIATTR_SW_WAR
	.align		4
.L_81:
        /*0094*/ 	.byte	0x04, 0x36
        /*0096*/ 	.short	(.L_83 - .L_82)
.L_82:
        /*0098*/ 	.word	0x00000008
.L_83:


//--------------------- .nv.info.k_asm_all_store_ops --------------------------
	.section	.nv.info.k_asm_all_store_ops,"",@"SHT_CUDA_INFO"
	.sectionflags	@""
	.align	4


	//----- nvinfo : EIATTR_CUDA_API_VERSION
	.align		4
        /*0000*/ 	.byte	0x04, 0x37
        /*0002*/ 	.short	(.L_85 - .L_84)
.L_84:
        /*0004*/ 	.word	0x00000082


	//----- nvinfo : EIATTR_KPARAM_INFO
	.align		4
.L_85:
        /*0008*/ 	.byte	0x04, 0x17
        /*000a*/ 	.short	(.L_87 - .L_86)
.L_86:
        /*000c*/ 	.word	0x00000000
        /*0010*/ 	.short	0x0005
        /*0012*/ 	.short	0x0028
        /*0014*/ 	.byte	0x00, 0xf0, 0x11, 0x00


	//----- nvinfo : EIATTR_KPARAM_INFO
	.align		4
.L_87:
        /*0018*/ 	.byte	0x04, 0x17
        /*001a*/ 	.short	(.L_89 - .L_88)
.L_88:
        /*001c*/ 	.word	0x00000000
        /*0020*/ 	.short	0x0004
        /*0022*/ 	.short	0x0020
        /*0024*/ 	.byte	0x00, 0xf5, 0x21, 0x00


	//----- nvinfo : EIATTR_KPARAM_INFO
	.align		4
.L_89:
        /*0028*/ 	.byte	0x04, 0x17
        /*002a*/ 	.short	(.L_91 - .L_90)
.L_90:
        /*002c*/ 	.word	0x00000000
        /*0030*/ 	.short	0x0003
        /*0032*/ 	.short	0x0018
        /*0034*/ 	.byte	0x00, 0xf5, 0x21, 0x00


	//----- nvinfo : EIATTR_KPARAM_INFO
	.align		4
.L_91:
        /*0038*/ 	.byte	0x04, 0x17
        /*003a*/ 	.short	(.L_93 - .L_92)
.L_92:
        /*003c*/ 	.word	0x00000000
        /*0040*/ 	.short	0x0002
        /*0042*/ 	.short	0x0010
        /*0044*/ 	.byte	0x00, 0xf5, 0x21, 0x00


	//----- nvinfo : EIATTR_KPARAM_INFO
	.align		4
.L_93:
        /*0048*/ 	.byte	0x04, 0x17
        /*004a*/ 	.short	(.L_95 - .L_94)
.L_94:
        /*004c*/ 	.word	0x00000000
        /*0050*/ 	.short	0x0001
        /*0052*/ 	.short	0x0008
        /*0054*/ 	.byte	0x00, 0xf5, 0x21, 0x00


	//----- nvinfo : EIATTR_KPARAM_INFO
	.align		4
.L_95:
        /*0058*/ 	.byte	0x04, 0x17
        /*005a*/ 	.short	(.L_97 - .L_96)
.L_96:
        /*005c*/ 	.word	0x00000000
        /*0060*/ 	.short	0x0000
        /*0062*/ 	.short	0x0000
        /*0064*/ 	.byte	0x00, 0xf5, 0x21, 0x00


	//----- nvinfo : EIATTR_SPARSE_MMA_MASK
	.align		4
.L_97:
        /*0068*/ 	.byte	0x03, 0x50
        /*006a*/ 	.short	0x0000


	//----- nvinfo : EIATTR_MAXREG_COUNT
	.align		4
        /*006c*/ 	.byte	0x03, 0x1b
        /*006e*/ 	.short	0x00ff


	//----- nvinfo : EIATTR_MERCURY_ISA_VERSION
	.align		4
        /*0070*/ 	.byte	0x03, 0x5f
        /*0072*/ 	.short	0x0101


	//----- nvinfo : EIATTR_VRC_CTA_INIT_COUNT
	.align		4
        /*0074*/ 	.byte	0x02, 0x4a
	.zero		1
	.zero		1


	//----- nvinfo : EIATTR_EXIT_INSTR_OFFSETS
	.align		4
        /*0078*/ 	.byte	0x04, 0x1c
        /*007a*/ 	.short	(.L_99 - .L_98)


	//   ....[0]....
.L_98:
        /*007c*/ 	.word	0x00000070


	//   ....[1]....
        /*0080*/ 	.word	0x00000190


	//----- nvinfo : EIATTR_CBANK_PARAM_SIZE
	.align		4
.L_99:
        /*0084*/ 	.byte	0x03, 0x19
        /*0086*/ 	.short	0x002c


	//----- nvinfo : EIATTR_PARAM_CBANK
	.align		4
        /*0088*/ 	.byte	0x04, 0x0a
        /*008a*/ 	.short	(.L_101 - .L_100)
	.align		4
.L_100:
        /*008c*/ 	.word	index@(.nv.constant0.k_asm_all_store_ops)
        /*0090*/ 	.short	0x0380
        /*0092*/ 	.short	0x002c


	//----- nvinfo : EIATTR_SW_WAR
	.align		4
.L_101:
        /*0094*/ 	.byte	0x04, 0x36
        /*0096*/ 	.short	(.L_103 - .L_102)
.L_102:
        /*0098*/ 	.word	0x00000008
.L_103:


//--------------------- .nv.info.k_intrinsic_all_load_ops --------------------------
	.section	.nv.info.k_intrinsic_all_load_ops,"",@"SHT_CUDA_INFO"
	.sectionflags	@""
	.align	4


	//----- nvinfo : EIATTR_CUDA_API_VERSION
	.align		4
        /*0000*/ 	.byte	0x04, 0x37
        /*0002*/ 	.short	(.L_105 - .L_104)
.L_104:
        /*0004*/ 	.word	0x00000082


	//----- nvinfo : EIATTR_KPARAM_INFO
	.align		4
.L_105:
        /*0008*/ 	.byte	0x04, 0x17
        /*000a*/ 	.short	(.L_107 - .L_106)
.L_106:
        /*000c*/ 	.word	0x00000000
        /*0010*/ 	.short	0x0002
        /*0012*/ 	.short	0x0010
        /*0014*/ 	.byte	0x00, 0xf0, 0x11, 0x00


	//----- nvinfo : EIATTR_KPARAM_INFO
	.align		4
.L_107:
        /*0018*/ 	.byte	0x04, 0x17
        /*001a*/ 	.short	(.L_109 - .L_108)
.L_108:
        /*001c*/ 	.word	0x00000000
        /*0020*/ 	.short	0x0001
        /*0022*/ 	.short	0x0008
        /*0024*/ 	.byte	0x00, 0xf5, 0x21, 0x00


	//----- nvinfo : EIATTR_KPARAM_INFO
	.align		4
.L_109:
        /*0028*/ 	.byte	0x04, 0x17
        /*002a*/ 	.short	(.L_111 - .L_110)
.L_110:
        /*002c*/ 	.word	0x00000000
        /*0030*/ 	.short	0x0000
        /*0032*/ 	.short	0x0000
        /*0034*/ 	.byte	0x00, 0xf5, 0x21, 0x00


	//----- nvinfo : EIATTR_SPARSE_MMA_MASK
	.align		4
.L_111:
        /*0038*/ 	.byte	0x03, 0x50
        /*003a*/ 	.short	0x0000


	//----- nvinfo : EIATTR_MAXREG_COUNT
	.align		4
        /*003c*/ 	.byte	0x03, 0x1b
        /*003e*/ 	.short	0x00ff


	//----- nvinfo : EIATTR_MERCURY_ISA_VERSION
	.align		4
        /*0040*/ 	.byte	0x03, 0x5f
        /*0042*/ 	.short	0x0101


	//----- nvinfo : EIATTR_VRC_CTA_INIT_COUNT
	.align		4
        /*0044*/ 	.byte	0x02, 0x4a
	.zero		1
	.zero		1


	//----- nvinfo : EIATTR_EXIT_INSTR_OFFSETS
	.align		4
        /*0048*/ 	.byte	0x04, 0x1c
        /*004a*/ 	.short	(.L_113 - .L_112)


	//   ....[0]....
.L_112:
        /*004c*/ 	.word	0x00000070


	//   ....[1]....
        /*0050*/ 	.word	0x00000180


	//----- nvinfo : EIATTR_CBANK_PARAM_SIZE
	.align		4
.L_113:
        /*0054*/ 	.byte	0x03, 0x19
        /*0056*/ 	.short	0x0014


	//----- nvinfo : EIATTR_PARAM_CBANK
	.align		4
        /*0058*/ 	.byte	0x04, 0x0a
        /*005a*/ 	.short	(.L_115 - .L_114)
	.align		4
.L_114:
        /*005c*/ 	.word	index@(.nv.constant0.k_intrinsic_all_load_ops)
        /*0060*/ 	.short	0x0380
        /*0062*/ 	.short	0x0014


	//----- nvinfo : EIATTR_SW_WAR
	.align		4
.L_115:
        /*0064*/ 	.byte	0x04, 0x36
        /*0066*/ 	.short	(.L_117 - .L_116)
.L_116:
        /*0068*/ 	.word	0x00000008
.L_117:


//--------------------- .nv.info.k_asm_all_load_ops --------------------------
	.section	.nv.info.k_asm_all_load_ops,"",@"SHT_CUDA_INFO"
	.sectionflags	@""
	.align	4


	//----- nvinfo : EIATTR_CUDA_API_VERSION
	.align		4
        /*0000*/ 	.byte	0x04, 0x37
        /*0002*/ 	.short	(.L_119 - .L_118)
.L_118:
        /*0004*/ 	.word	0x00000082


	//----- nvinfo : EIATTR_KPARAM_INFO
	.align		4
.L_119:
        /*0008*/ 	.byte	0x04, 0x17
        /*000a*/ 	.short	(.L_121 - .L_120)
.L_120:
        /*000c*/ 	.word	0x00000000
        /*0010*/ 	.short	0x0002
        /*0012*/ 	.short	0x0010
        /*0014*/ 	.byte	0x00, 0xf0, 0x11, 0x00


	//----- nvinfo : EIATTR_KPARAM_INFO
	.align		4
.L_121:
        /*0018*/ 	.byte	0x04, 0x17
        /*001a*/ 	.short	(.L_123 - .L_122)
.L_122:
        /*001c*/ 	.word	0x00000000
        /*0020*/ 	.short	0x0001
        /*0022*/ 	.short	0x0008
        /*0024*/ 	.byte	0x00, 0xf5, 0x21, 0x00


	//----- nvinfo : EIATTR_KPARAM_INFO
	.align		4
.L_123:
        /*0028*/ 	.byte	0x04, 0x17
        /*002a*/ 	.short	(.L_125 - .L_124)
.L_124:
        /*002c*/ 	.word	0x00000000
        /*0030*/ 	.short	0x0000
        /*0032*/ 	.short	0x0000
        /*0034*/ 	.byte	0x00, 0xf5, 0x21, 0x00


	//----- nvinfo : EIATTR_SPARSE_MMA_MASK
	.align		4
.L_125:
        /*0038*/ 	.byte	0x03, 0x50
        /*003a*/ 	.short	0x0000


	//----- nvinfo : EIATTR_MAXREG_COUNT
	.align		4
        /*003c*/ 	.byte	0x03, 0x1b
        /*003e*/ 	.short	0x00ff


	//----- nvinfo : EIATTR_MERCURY_ISA_VERSION
	.align		4
        /*0040*/ 	.byte	0x03, 0x5f
        /*0042*/ 	.short	0x0101


	//----- nvinfo : EIATTR_VRC_CTA_INIT_COUNT
	.align		4
        /*0044*/ 	.byte	0x02, 0x4a
	.zero		1
	.zero		1


	//----- nvinfo : EIATTR_EXIT_INSTR_OFFSETS
	.align		4
        /*0048*/ 	.byte	0x04, 0x1c
        /*004a*/ 	.short	(.L_127 - .L_126)


	//   ....[0]....
.L_126:
        /*004c*/ 	.word	0x00000070


	//   ....[1]....
        /*0050*/ 	.word	0x000001b0


	//----- nvinfo : EIATTR_CBANK_PARAM_SIZE
	.align		4
.L_127:
        /*0054*/ 	.byte	0x03, 0x19
        /*0056*/ 	.short	0x0014


	//----- nvinfo : EIATTR_PARAM_CBANK
	.align		4
        /*0058*/ 	.byte	0x04, 0x0a
        /*005a*/ 	.short	(.L_129 - .L_128)
	.align		4
.L_128:
        /*005c*/ 	.word	index@(.nv.constant0.k_asm_all_load_ops)
        /*0060*/ 	.short	0x0380
        /*0062*/ 	.short	0x0014


	//----- nvinfo : EIATTR_SW_WAR
	.align		4
.L_129:
        /*0064*/ 	.byte	0x04, 0x36
        /*0066*/ 	.short	(.L_131 - .L_130)
.L_130:
        /*0068*/ 	.word	0x00000008
.L_131:


//--------------------- .nv.callgraph             --------------------------
	.section	.nv.callgraph,"",@"SHT_CUDA_CALLGRAPH"
	.align	4
	.sectionentsize	8
	.align		4
        /*0000*/ 	.word	0x00000000
	.align		4
        /*0004*/ 	.word	0xffffffff
	.align		4
        /*0008*/ 	.word	0x00000000
	.align		4
        /*000c*/ 	.word	0xfffffffe
	.align		4
        /*0010*/ 	.word	0x00000000
	.align		4
        /*0014*/ 	.word	0xfffffffd
	.align		4
        /*0018*/ 	.word	0x00000000
	.align		4
        /*001c*/ 	.word	0xfffffffc


//--------------------- .text.k_cpp_default_load_store --------------------------
	.section	.text.k_cpp_default_load_store,"ax",@progbits
	.align	128
        .global         k_cpp_default_load_store
        .type           k_cpp_default_load_store,@function
        .size           k_cpp_default_load_store,(.L_x_6 - k_cpp_default_load_store)
        .other          k_cpp_default_load_store,@"STO_CUDA_ENTRY STV_DEFAULT"
k_cpp_default_load_store:
.text.k_cpp_default_load_store:
[----:B------:R-:W-:Y:S01]  /*0000*/  LDC R1, c[0x0][0x37c] ;  /* 0x0000df00ff017b82 */ /* 0x000fe20000000800 */
[----:B------:R-:W0:Y:S07]  /*0010*/  S2R R0, SR_TID.X ;  /* 0x0000000000007919 */ /* 0x000e2e0000002100 */
[----:B------:R-:W0:Y:S01]  /*0020*/  S2UR UR4, SR_CTAID.X ;  /* 0x00000000000479c3 */ /* 0x000e220000002500 */
[----:B------:R-:W1:Y:S07]  /*0030*/  LDCU UR5, c[0x0][0x390] ;  /* 0x00007200ff0577ac */ /* 0x000e6e0008000800 */
[----:B------:R-:W0:Y:S02]  /*0040*/  LDC R7, c[0x0][0x360] ;  /* 0x0000d800ff077b82 */ /* 0x000e240000000800 */
[----:B0-----:R-:W-:-:S05]  /*0050*/  IMAD R7, R7, UR4, R0 ;  /* 0x0000000407077c24 */ /* 0x001fca000f8e0200 */
[----:B-1----:R-:W-:-:S13]  /*0060*/  ISETP.GE.AND P0, PT, R7, UR5, PT ;  /* 0x0000000507007c0c */ /* 0x002fda000bf06270 */
[----:B------:R-:W-:Y:S05]  /*0070*/  @P0 EXIT ;  /* 0x000000000000094d */ /* 0x000fea0003800000 */
[----:B------:R-:W0:Y:S01]  /*0080*/  LDC.64 R2, c[0x0][0x380] ;  /* 0x0000e000ff027b82 */ /* 0x000e220000000a00 */
[----:B------:R-:W1:Y:S07]  /*0090*/  LDCU.64 UR4, c[0x0][0x358] ;  /* 0x00006b00ff0477ac */ /* 0x000e6e0008000a00 */
[----:B------:R-:W2:Y:S01]  /*00a0*/  LDC.64 R4, c[0x0][0x388] ;  /* 0x0000e200ff047b82 */ /* 0x000ea20000000a00 */
[----:B0-----:R-:W-:-:S06]  /*00b0*/  IMAD.WIDE R2, R7, 0x4, R2 ;  /* 0x0000000407027825 */ /* 0x001fcc00078e0202 */
[----:B-1----:R-:W3:Y:S01]  /*00c0*/  LDG.E.CONSTANT R3, desc[UR4][R2.64] ;  /* 0x0000000402037981 */ /* 0x002ee2000c1e9900 */
[----:B--2---:R-:W-:-:S05]  /*00d0*/  IMAD.WIDE R4, R7, 0x4, R4 ;  /* 0x0000000407047825 */ /* 0x004fca00078e0204 */
[----:B---3--:R-:W-:Y:S01]  /*00e0*/  STG.E desc[UR4][R4.64], R3 ;  /* 0x0000000304007986 */ /* 0x008fe2000c101904 */
[----:B------:R-:W-:Y:S05]  /*00f0*/  EXIT ;  /* 0x000000000000794d */ /* 0x000fea0003800000 */
.L_x_0:
[----:B------:R-:W-:-:S00]  /*0100*/  BRA `(.L_x_0) ;  /* 0xfffffffc00fc7947 */ /* 0x000fc0000383ffff */
[----:B------:R-:W-:-:S00]  /*0110*/  NOP ;  /* 0x0000000000007918 */ /* 0x000fc00000000000 */
        /* <DEDUP_REMOVED lines=14> */
.L_x_6:


//--------------------- .text.k_cpp_volatile_load_store --------------------------
	.section	.text.k_cpp_volatile_load_store,"ax",@progbits
	.align	128
        .global         k_cpp_volatile_load_store
        .type           k_cpp_volatile_load_store,@function
        .size           k_cpp_volatile_load_store,(.L_x_7 - k_cpp_volatile_load_store)
        .other          k_cpp_volatile_load_store,@"STO_CUDA_ENTRY STV_DEFAULT"
k_cpp_volatile_load_store:
.text.k_cpp_volatile_load_store:
        /* <DEDUP_REMOVED lines=12> */
[----:B-1----:R-:W3:Y:S01]  /*00c0*/  LDG.E.STRONG.SYS R3, desc[UR4][R2.64] ;  /* 0x0000000402037981 */ /* 0x002ee2000c1f5900 */
[----:B--2---:R-:W-:-:S05]  /*00d0*/  IMAD.WIDE R4, R7, 0x4, R4 ;  /* 0x0000000407047825 */ /* 0x004fca00078e0204 */
[----:B---3--:R-:W-:Y:S01]  /*00e0*/  STG.E.STRONG.SYS desc[UR4][R4.64], R3 ;  /* 0x0000000304007986 */ /* 0x008fe2000c115904 */
[----:B------:R-:W-:Y:S05]  /*00f0*/  EXIT ;  /* 0x000000000000794d */ /* 0x000fea0003800000 */
.L_x_1:
        /* <DEDUP_REMOVED lines=16> */
.L_x_7:


//--------------------- .text.k_intrinsic_all_store_ops --------------------------
	.section	.text.k_intrinsic_all_store_ops,"ax",@progbits
	.align	128
        .global         k_intrinsic_all_store_ops
        .type           k_intrinsic_all_store_ops,@function
        .size           k_intrinsic_all_store_ops,(.L_x_8 - k_intrinsic_all_store_ops)
        .other          k_intrinsic_all_store_ops,@"STO_CUDA_ENTRY STV_DEFAULT"
k_intrinsic_all_store_ops:
.text.k_intrinsic_all_store_ops:
        /* <DEDUP_REMOVED lines=10> */
[----:B------:R-:W2:Y:S08]  /*00a0*/  LDC.64 R4, c[0x0][0x388] ;  /* 0x0000e200ff047b82 */ /* 0x000eb00000000a00 */
[----:B------:R-:W3:Y:S01]  /*00b0*/  LDC.64 R6, c[0x0][0x390] ;  /* 0x0000e400ff067b82 */ /* 0x000ee20000000a00 */
[----:B0-----:R-:W-:-:S07]  /*00c0*/  IMAD.WIDE R2, R13, 0x4, R2 ;  /* 0x000000040d027825 */ /* 0x001fce00078e0202 */
[----:B------:R-:W0:Y:S01]  /*00d0*/  LDC.64 R8, c[0x0][0x398] ;  /* 0x0000e600ff087b82 */ /* 0x000e220000000a00 */
[----:B-1----:R-:W4:Y:S01]  /*00e0*/  LDG.E.CONSTANT R2, desc[UR4][R2.64] ;  /* 0x0000000402027981 */ /* 0x002f22000c1e9900 */
[----:B--2---:R-:W-:-:S06]  /*00f0*/  IMAD.WIDE R4, R13, 0x4, R4 ;  /* 0x000000040d047825 */ /* 0x004fcc00078e0204 */
[----:B------:R-:W1:Y:S01]  /*0100*/  LDC.64 R10, c[0x0][0x3a0] ;  /* 0x0000e800ff0a7b82 */ /* 0x000e620000000a00 */
[----:B---3--:R-:W-:-:S04]  /*0110*/  IMAD.WIDE R6, R13, 0x4, R6 ;  /* 0x000000040d067825 */ /* 0x008fc800078e0206 */
[----:B0-----:R-:W-:-:S04]  /*0120*/  IMAD.WIDE R8, R13, 0x4, R8 ;  /* 0x000000040d087825 */ /* 0x001fc800078e0208 */
[----:B-1----:R-:W-:-:S04]  /*0130*/  IMAD.WIDE R10, R13, 0x4, R10 ;  /* 0x000000040d0a7825 */ /* 0x002fc800078e020a */
[----:B----4-:R-:W-:-:S05]  /*0140*/  IMAD R15, R13, 0x11, R2 ;  /* 0x000000110d0f7824 */ /* 0x010fca00078e0202 */
[----:B------:R-:W-:Y:S04]  /*0150*/  STG.E.STRONG.SM desc[UR4][R4.64], R15 ;  /* 0x0000000f04007986 */ /* 0x000fe8000c10b904 */
[----:B------:R-:W-:Y:S04]  /*0160*/  STG.E.STRONG.GPU desc[UR4][R6.64], R15 ;  /* 0x0000000f06007986 */ /* 0x000fe8000c10f904 */
[----:B------:R-:W-:Y:S04]  /*0170*/  STG.E.EF desc[UR4][R8.64], R15 ;  /* 0x0000000f08007986 */ /* 0x000fe8000c001904 */
[----:B------:R-:W-:Y:S01]  /*0180*/  STG.E.STRONG.SYS desc[UR4][R10.64], R15 ;  /* 0x0000000f0a007986 */ /* 0x000fe2000c115904 */
[----:B------:R-:W-:Y:S05]  /*0190*/  EXIT ;  /* 0x000000000000794d */ /* 0x000fea0003800000 */
.L_x_2:
        /* <DEDUP_REMOVED lines=14> */
.L_x_8:


//--------------------- .text.k_asm_all_store_ops --------------------------
	.section	.text.k_asm_all_store_ops,"ax",@progbits
	.align	128
        .global         k_asm_all_store_ops
        .type           k_asm_all_store_ops,@function
        .size           k_asm_all_store_ops,(.L_x_9 - k_asm_all_store_ops)
        .other          k_asm_all_store_ops,@"STO_CUDA_ENTRY STV_DEFAULT"
k_asm_all_store_ops:
.text.k_asm_all_store_ops:
        /* <DEDUP_REMOVED lines=19> */
[C---:B-1----:R-:W-:Y:S01]  /*0130*/  IMAD.WIDE R10, R13.reuse, 0x4, R10 ;  /* 0x000000040d0a7825 */ /* 0x042fe200078e020a */
[----:B----4-:R-:W-:-:S05]  /*0140*/  IADD3 R15, PT, PT, R13, R2, RZ ;  /* 0x000000020d0f7210 */ /* 0x010fca0007ffe0ff */
[----:B------:R-:W-:Y:S04]  /*0150*/  STG.E.STRONG.SM desc[UR4][R4.64], R15 ;  /* 0x0000000f04007986 */ /* 0x000fe8000c10b904 */
[----:B------:R-:W-:Y:S04]  /*0160*/  STG.E.STRONG.GPU desc[UR4][R6.64], R15 ;  /* 0x0000000f06007986 */ /* 0x000fe8000c10f904 */
[----:B------:R-:W-:Y:S04]  /*0170*/  STG.E.EF desc[UR4][R8.64], R15 ;  /* 0x0000000f08007986 */ /* 0x000fe8000c001904 */
[----:B------:R-:W-:Y:S01]  /*0180*/  STG.E.STRONG.SYS desc[UR4][R10.64], R15 ;  /* 0x0000000f0a007986 */ /* 0x000fe2000c115904 */
[----:B------:R-:W-:Y:S05]  /*0190*/  EXIT ;  /* 0x000000000000794d */ /* 0x000fea0003800000 */
.L_x_3:
        /* <DEDUP_REMOVED lines=14> */
.L_x_9:


//--------------------- .text.k_intrinsic_all_load_ops --------------------------
	.section	.text.k_intrinsic_all_load_ops,"ax",@progbits
	.align	128
        .global         k_intrinsic_all_load_ops
        .type           k_intrinsic_all_load_ops,@function
        .size           k_intrinsic_all_load_ops,(.L_x_10 - k_intrinsic_all_load_ops)
        .other          k_intrinsic_all_load_ops,@"STO_CUDA_ENTRY STV_DEFAULT"
k_intrinsic_all_load_ops:
.text.k_intrinsic_all_load_ops:
        /* <DEDUP_REMOVED lines=11> */
[----:B0-----:R-:W-:-:S05]  /*00b0*/  IMAD.WIDE R2, R7, 0x4, R2 ;  /* 0x0000000407027825 */ /* 0x001fca00078e0202 */
[----:B-1----:R-:W3:Y:S04]  /*00c0*/  LDG.E.STRONG.SM R0, desc[UR4][R2.64] ;  /* 0x0000000402007981 */ /* 0x002ee8000c1eb900 */
[----:B------:R-:W3:Y:S04]  /*00d0*/  LDG.E.STRONG.GPU R9, desc[UR4][R2.64] ;  /* 0x0000000402097981 */ /* 0x000ee8000c1ef900 */
[----:B------:R-:W4:Y:S04]  /*00e0*/  LDG.E.EF R6, desc[UR4][R2.64] ;  /* 0x0000000402067981 */ /* 0x000f28000c0e1900 */
[----:B------:R-:W4:Y:S04]  /*00f0*/  LDG.E.LU R11, desc[UR4][R2.64] ;  /* 0x00000004020b7981 */ /* 0x000f28000c3e1900 */
[----:B------:R-:W5:Y:S04]  /*0100*/  LDG.E.CONSTANT R13, desc[UR4][R2.64] ;  /* 0x00000004020d7981 */ /* 0x000f68000c1e9900 */
[----:B------:R-:W5:Y:S01]  /*0110*/  LDG.E.STRONG.SYS R8, desc[UR4][R2.64] ;  /* 0x0000000402087981 */ /* 0x000f62000c1f5900 */
[----:B--2---:R-:W-:Y:S01]  /*0120*/  IMAD.WIDE R4, R7, 0x4, R4 ;  /* 0x0000000407047825 */ /* 0x004fe200078e0204 */
[----:B---3--:R-:W-:-:S02]  /*0130*/  IADD3 R0, PT, PT, R0, R9, RZ ;  /* 0x0000000900007210 */ /* 0x008fc40007ffe0ff */
[----:B----4-:R-:W-:Y:S01]  /*0140*/  IADD3 R11, PT, PT, R6, R11, RZ ;  /* 0x0000000b060b7210 */ /* 0x010fe20007ffe0ff */
[----:B-----5:R-:W-:-:S05]  /*0150*/  IMAD R8, R13, 0xd, R8 ;  /* 0x0000000d0d087824 */ /* 0x020fca00078e0208 */
[----:B------:R-:W-:-:S05]  /*0160*/  LOP3.LUT R11, R8, R11, R0, 0x96, !PT ;  /* 0x0000000b080b7212 */ /* 0x000fca00078e9600 */
[----:B------:R-:W-:Y:S01]  /*0170*/  STG.E desc[UR4][R4.64], R11 ;  /* 0x0000000b04007986 */ /* 0x000fe2000c101904 */
[----:B------:R-:W-:Y:S05]  /*0180*/  EXIT ;  /* 0x000000000000794d */ /* 0x000fea0003800000 */
.L_x_4:
        /* <DEDUP_REMOVED lines=15> */
.L_x_10:


//--------------------- .text.k_asm_all_load_ops  --------------------------
	.section	.text.k_asm_all_load_ops,"ax",@progbits
	.align	128
        .global         k_asm_all_load_ops
        .type           k_asm_all_load_ops,@function
        .size           k_asm_all_load_ops,(.L_x_11 - k_asm_all_load_ops)
        .other          k_asm_all_load_ops,@"STO_CUDA_ENTRY STV_DEFAULT"
k_asm_all_load_ops:
.text.k_asm_all_load_ops:
        /* <DEDUP_REMOVED lines=15> */
[----:B------:R-:W5:Y:S04]  /*00f0*/  LDG.E.LU R8, desc[UR4][R2.64] ;  /* 0x0000000402087981 */ /* 0x000f68000c3e1900 */
[----:B------:R-:W5:Y:S04]  /*0100*/  LDG.E.CONSTANT R11, desc[UR4][R2.64] ;  /* 0x00000004020b7981 */ /* 0x000f68000c1e9900 */
[----:B------:R-:W5:Y:S01]  /*0110*/  LDG.E.STRONG.SYS R10, desc[UR4][R2.64] ;  /* 0x00000004020a7981 */ /* 0x000f62000c1f5900 */
[----:B--2---:R-:W-:-:S04]  /*0120*/  IMAD.WIDE R4, R7, 0x4, R4 ;  /* 0x0000000407047825 */ /* 0x004fc800078e0204 */
[----:B---3--:R-:W-:Y:S01]  /*0130*/  IMAD R0, R9, 0x3, R0 ;  /* 0x0000000309007824 */ /* 0x008fe200078e0200 */
[----:B----4-:R-:W-:Y:S02]  /*0140*/  LEA R9, R6, R6, 0x2 ;  /* 0x0000000606097211 */ /* 0x010fe400078e10ff */
[----:B-----5:R-:W-:Y:S01]  /*0150*/  LEA R8, R8, -R8, 0x3 ;  /* 0x8000000808087211 */ /* 0x020fe200078e18ff */
[----:B------:R-:W-:-:S03]  /*0160*/  IMAD R6, R11, 0xd, RZ ;  /* 0x0000000d0b067824 */ /* 0x000fc600078e02ff */
[----:B------:R-:W-:Y:S01]  /*0170*/  LOP3.LUT R0, R8, R0, R9, 0x96, !PT ;  /* 0x0000000008007212 */ /* 0x000fe200078e9609 */
[----:B------:R-:W-:-:S05]  /*0180*/  IMAD R11, R10, 0xb, RZ ;  /* 0x0000000b0a0b7824 */ /* 0x000fca00078e02ff */
[----:B------:R-:W-:-:S05]  /*0190*/  LOP3.LUT R11, R6, R0, R11, 0x96, !PT ;  /* 0x00000000060b7212 */ /* 0x000fca00078e960b */
[----:B------:R-:W-:Y:S01]  /*01a0*/  STG.E desc[UR4][R4.64], R11 ;  /* 0x0000000b04007986 */ /* 0x000fe2000c101904 */
[----:B------:R-:W-:Y:S05]  /*01b0*/  EXIT ;  /* 0x000000000000794d */ /* 0x000fea0003800000 */
.L_x_5:
        /* <DEDUP_REMOVED lines=12> */
.L_x_11:


//--------------------- .nv.shared.reserved.0     --------------------------
	.section	.nv.shared.reserved.0,"aw",@nobits
	.weak		__nv_reservedSMEM_offset_0_alias
	.size		__nv_reservedSMEM_offset_0_alias, 0, 64
	.other		__nv_reservedSMEM_offset_0_alias,@"STO_CUDA_RESERVED_SHARED STV_DEFAULT"
__nv_reservedSMEM_offset_0_alias:
	.zero		0
	.zero		64


//--------------------- .nv.constant0.k_cpp_default_load_store --------------------------
	.section	.nv.constant0.k_cpp_default_load_store,"a",@progbits
	.sectionflags	@""
	.align	4
.nv.constant0.k_cpp_default_load_store:
	.zero		916


//--------------------- .nv.constant0.k_cpp_volatile_load_store --------------------------
	.section	.nv.constant0.k_cpp_volatile_load_store,"a",@progbits
	.sectionflags	@""
	.align	4
.nv.constant0.k_cpp_volatile_load_store:
	.zero		916


//--------------------- .nv.constant0.k_intrinsic_all_store_ops --------------------------
	.section	.nv.constant0.k_intrinsic_all_store_ops,"a",@progbits
	.sectionflags	@""
	.align	4
.nv.constant0.k_intrinsic_all_store_ops:
	.zero		940


//--------------------- .nv.constant0.k_asm_all_store_ops --------------------------
	.section	.nv.constant0.k_asm_all_store_ops,"a",@progbits
	.sectionflags	@""
	.align	4
.nv.constant0.k_asm_all_store_ops:
	.zero		940


//--------------------- .nv.constant0.k_intrinsic_all_load_ops --------------------------
	.section	.nv.constant0.k_intrinsic_all_load_ops,"a",@progbits
	.sectionflags	@""
	.align	4
.nv.constant0.k_intrinsic_all_load_ops:
	.zero		916


//--------------------- .nv.constant0.k_asm_all_load_ops --------------------------
	.section	.nv.constant0.k_asm_all_load_ops,"a",@progbits
	.sectionflags	@""
	.align	4
.nv.constant0.k_asm_all_load_ops:
	.zero		916


//--------------------- SYMBOLS --------------------------

	.type		.nv.reservedSmem.offset0,@object
	.size		.nv.reservedSmem.offset0,0x4
